//
// Generated by NVIDIA NVVM Compiler
//
// Compiler Build ID: CL-36424714
// Cuda compilation tools, release 13.0, V13.0.88
// Based on NVVM 20.0.0
//

.version 9.0
.target sm_100
.address_size 64

	// .globl	_Z10block_sortPii

.visible .entry _Z10block_sortPii(
	.param .u64 .ptr .align 1 _Z10block_sortPii_param_0,
	.param .u32 _Z10block_sortPii_param_1
)
{
	.reg .pred 	%p<13>;
	.reg .b32 	%r<21>;
	.reg .b64 	%rd<9>;

	ld.param.u64 	%rd5, [_Z10block_sortPii_param_0];
	ld.param.u32 	%r14, [_Z10block_sortPii_param_1];
	cvta.to.global.u64 	%rd1, %rd5;
	mov.u32 	%r15, %tid.x;
	mov.u32 	%r16, %ctaid.x;
	mov.u32 	%r17, %ntid.x;
	mad.lo.s32 	%r2, %r16, %r17, %r15;
	setp.ge.s32 	%p1, %r2, %r14;
	setp.lt.u32 	%p2, %r17, 2;
	or.pred  	%p3, %p1, %p2;
	@%p3 bra 	$L__BB0_12;
	mul.wide.s32 	%rd6, %r2, 4;
	add.s64 	%rd2, %rd1, %rd6;
	mov.b32 	%r19, 2;
$L__BB0_2:
	shr.s32 	%r20, %r19, 1;
	setp.lt.s32 	%p4, %r20, 1;
	@%p4 bra 	$L__BB0_11;
	and.b32  	%r5, %r19, %r2;
$L__BB0_4:
	mov.u32 	%r6, %r20;
	xor.b32  	%r7, %r6, %r2;
	setp.le.s32 	%p5, %r7, %r2;
	setp.ge.s32 	%p6, %r7, %r14;
	or.pred  	%p7, %p5, %p6;
	@%p7 bra 	$L__BB0_10;
	setp.ne.s32 	%p8, %r5, 0;
	@%p8 bra 	$L__BB0_8;
	ld.global.u32 	%r8, [%rd2];
	mul.wide.s32 	%rd8, %r7, 4;
	add.s64 	%rd3, %rd1, %rd8;
	ld.global.u32 	%r9, [%rd3];
	setp.le.s32 	%p10, %r8, %r9;
	@%p10 bra 	$L__BB0_10;
	st.global.u32 	[%rd2], %r9;
	st.global.u32 	[%rd3], %r8;
	bra.uni 	$L__BB0_10;
$L__BB0_8:
	ld.global.u32 	%r10, [%rd2];
	mul.wide.s32 	%rd7, %r7, 4;
	add.s64 	%rd4, %rd1, %rd7;
	ld.global.u32 	%r11, [%rd4];
	setp.ge.s32 	%p9, %r10, %r11;
	@%p9 bra 	$L__BB0_10;
	st.global.u32 	[%rd2], %r11;
	st.global.u32 	[%rd4], %r10;
$L__BB0_10:
	bar.sync 	0;
	shr.u32 	%r20, %r6, 1;
	setp.gt.u32 	%p11, %r6, 1;
	@%p11 bra 	$L__BB0_4;
$L__BB0_11:
	shl.b32 	%r19, %r19, 1;
	setp.le.u32 	%p12, %r19, %r17;
	@%p12 bra 	$L__BB0_2;
$L__BB0_12:
	ret;

}


// ===== COMPILED SASS (sm_100) =====

	.target	sm_100

	.elftype	@"ET_EXEC"


//--------------------- .note.nv.tkinfo           --------------------------
	.section	.note.nv.tkinfo,"",@"SHT_NOTE"
	.sectionflags	@"SHF_NOTE_NV_TKINFO"
	.tkinfo
        /*0018*/ 	.word	0x00000002
        /*0030*/ 	.string	""
        /*0030*/ 	.string	"ptxas"
        /*0030*/ 	.string	"Cuda compilation tools, release 13.0, V13.0.88"
        /*0030*/ 	.string	"Build cuda_13.0.r13.0/compiler.36424714_0"
        /*0030*/ 	.string	"-arch sm_100 -m 64 "



//--------------------- .note.nv.cuinfo           --------------------------
	.section	.note.nv.cuinfo,"",@"SHT_NOTE"
	.sectionflags	@"SHF_NOTE_NV_CUINFO"
        /*0018*/ 	.short	0x0002
        /*001a*/ 	.short	0x0064
        /*001c*/ 	.short	0x0082
	.zero		2


//--------------------- .nv.info                  --------------------------
	.section	.nv.info,"",@"SHT_CUDA_INFO"
	.align	4


	//----- nvinfo : EIATTR_REGCOUNT
	.align		4
        /*0000*/ 	.byte	0x04, 0x2f
        /*0002*/ 	.short	(.L_1 - .L_0)
	.align		4
.L_0:
        /*0004*/ 	.word	index@(_Z10block_sortPii)
        /*0008*/ 	.word	0x0000000e


	//----- nvinfo : EIATTR_FRAME_SIZE
	.align		4
.L_1:
        /*000c*/ 	.byte	0x04, 0x11
        /*000e*/ 	.short	(.L_3 - .L_2)
	.align		4
.L_2:
        /*0010*/ 	.word	index@(_Z10block_sortPii)
        /*0014*/ 	.word	0x00000000


	//----- nvinfo : EIATTR_MIN_STACK_SIZE
	.align		4
.L_3:
        /*0018*/ 	.byte	0x04, 0x12
        /*001a*/ 	.short	(.L_5 - .L_4)
	.align		4
.L_4:
        /*001c*/ 	.word	index@(_Z10block_sortPii)
        /*0020*/ 	.word	0x00000000
.L_5:


//--------------------- .nv.compat                --------------------------
	.section	.nv.compat,"",@"SHT_CUDA_COMPAT_INFO"
	.align	4
        /*0000*/ 	.byte	0x02, 0x09, 0x00, 0x00, 0x02, 0x02, 0x01, 0x00, 0x02, 0x05, 0x05, 0x00, 0x03, 0x07, 0x01, 0x01
        /*0010*/ 	.byte	0x02, 0x03, 0x00, 0x00, 0x02, 0x06, 0x01, 0x00, 0x04, 0x0b, 0x08, 0x00, 0x09, 0x00, 0x00, 0x00
        /*0020*/ 	.byte	0x00, 0x00, 0x00, 0x00


//--------------------- .nv.info._Z10block_sortPii --------------------------
	.section	.nv.info._Z10block_sortPii,"",@"SHT_CUDA_INFO"
	.sectionflags	@""
	.align	4


	//----- nvinfo : EIATTR_CUDA_API_VERSION
	.align		4
        /*0000*/ 	.byte	0x04, 0x37
        /*0002*/ 	.short	(.L_7 - .L_6)
.L_6:
        /*0004*/ 	.word	0x00000082


	//----- nvinfo : EIATTR_KPARAM_INFO
	.align		4
.L_7:
        /*0008*/ 	.byte	0x04, 0x17
        /*000a*/ 	.short	(.L_9 - .L_8)
.L_8:
        /*000c*/ 	.word	0x00000000
        /*0010*/ 	.short	0x0001
        /*0012*/ 	.short	0x0008
        /*0014*/ 	.byte	0x00, 0xf0, 0x11, 0x00


	//----- nvinfo : EIATTR_KPARAM_INFO
	.align		4
.L_9:
        /*0018*/ 	.byte	0x04, 0x17
        /*001a*/ 	.short	(.L_11 - .L_10)
.L_10:
        /*001c*/ 	.word	0x00000000
        /*0020*/ 	.short	0x0000
        /*0022*/ 	.short	0x0000
        /*0024*/ 	.byte	0x00, 0xf5, 0x21, 0x00


	//----- nvinfo : EIATTR_SPARSE_MMA_MASK
	.align		4
.L_11:
        /*0028*/ 	.byte	0x03, 0x50
        /*002a*/ 	.short	0x0000


	//----- nvinfo : EIATTR_MAXREG_COUNT
	.align		4
        /*002c*/ 	.byte	0x03, 0x1b
        /*002e*/ 	.short	0x00ff


	//----- nvinfo : EIATTR_NUM_BARRIERS
	.align		4
        /*0030*/ 	.byte	0x02, 0x4c
        /*0032*/ 	.byte	0x01
	.zero		1


	//----- nvinfo : EIATTR_MERCURY_ISA_VERSION
	.align		4
        /*0034*/ 	.byte	0x03, 0x5f
        /*0036*/ 	.short	0x0101


	//----- nvinfo : EIATTR_VRC_CTA_INIT_COUNT
	.align		4
        /*0038*/ 	.byte	0x02, 0x4a
	.zero		1
	.zero		1


	//----- nvinfo : EIATTR_EXIT_INSTR_OFFSETS
	.align		4
        /*003c*/ 	.byte	0x04, 0x1c
        /*003e*/ 	.short	(.L_13 - .L_12)


	//   ....[0]....
.L_12:
        /*0040*/ 	.word	0x00000080


	//   ....[1]....
        /*0044*/ 	.word	0x00000300


	//----- nvinfo : EIATTR_CRS_STACK_SIZE
	.align		4
.L_13:
        /*0048*/ 	.byte	0x04, 0x1e
        /*004a*/ 	.short	(.L_15 - .L_14)
.L_14:
        /*004c*/ 	.word	0x00000000


	//----- nvinfo : EIATTR_CBANK_PARAM_SIZE
	.align		4
.L_15:
        /*0050*/ 	.byte	0x03, 0x19
        /*0052*/ 	.short	0x000c


	//----- nvinfo : EIATTR_PARAM_CBANK
	.align		4
        /*0054*/ 	.byte	0x04, 0x0a
        /*0056*/ 	.short	(.L_17 - .L_16)
	.align		4
.L_16:
        /*0058*/ 	.word	index@(.nv.constant0._Z10block_sortPii)
        /*005c*/ 	.short	0x0380
        /*005e*/ 	.short	0x000c


	//----- nvinfo : EIATTR_SW_WAR
	.align		4
.L_17:
        /*0060*/ 	.byte	0x04, 0x36
        /*0062*/ 	.short	(.L_19 - .L_18)
.L_18:
        /*0064*/ 	.word	0x00000008
.L_19:


//--------------------- .nv.callgraph             --------------------------
	.section	.nv.callgraph,"",@"SHT_CUDA_CALLGRAPH"
	.align	4
	.sectionentsize	8
	.align		4
        /*0000*/ 	.word	0x00000000
	.align		4
        /*0004*/ 	.word	0xffffffff
	.align		4
        /*0008*/ 	.word	0x00000000
	.align		4
        /*000c*/ 	.word	0xfffffffe
	.align		4
        /*0010*/ 	.word	0x00000000
	.align		4
        /*0014*/ 	.word	0xfffffffd
	.align		4
        /*0018*/ 	.word	0x00000000
	.align		4
        /*001c*/ 	.word	0xfffffffc


//--------------------- .text._Z10block_sortPii   --------------------------
	.section	.text._Z10block_sortPii,"ax",@progbits
	.align	128
        .global         _Z10block_sortPii
        .type           _Z10block_sortPii,@function
        .size           _Z10block_sortPii,(.L_x_7 - _Z10block_sortPii)
        .other          _Z10block_sortPii,@"STO_CUDA_ENTRY STV_DEFAULT"
_Z10block_sortPii:
.text._Z10block_sortPii:
[----:B------:R-:W-:Y:S01]  /*0000*/  LDC R1, c[0x0][0x37c] ;  /* 0x0000df00ff017b82 */ /* 0x000fe20000000800 */
[----:B------:R-:W0:Y:S07]  /*0010*/  S2R R9, SR_TID.X ;  /* 0x0000000000097919 */ /* 0x000e2e0000002100 */
[----:B------:R-:W0:Y:S01]  /*0020*/  S2UR UR4, SR_CTAID.X ;  /* 0x00000000000479c3 */ /* 0x000e220000002500 */
[----:B------:R-:W1:Y:S07]  /*0030*/  LDCU UR5, c[0x0][0x388] ;  /* 0x00007100ff0577ac */ /* 0x000e6e0008000800 */
[----:B------:R-:W0:Y:S02]  /*0040*/  LDC R0, c[0x0][0x360] ;  /* 0x0000d800ff007b82 */ /* 0x000e240000000800 */
[C---:B0-----:R-:W-:Y:S01]  /*0050*/  IMAD R9, R0.reuse, UR4, R9 ;  /* 0x0000000400097c24 */ /* 0x041fe2000f8e0209 */
[----:B------:R-:W-:-:S04]  /*0060*/  ISETP.GE.U32.AND P0, PT, R0, 0x2, PT ;  /* 0x000000020000780c */ /* 0x000fc80003f06070 */
[----:B-1----:R-:W-:-:S13]  /*0070*/  ISETP.GE.OR P0, PT, R9, UR5, !P0 ;  /* 0x0000000509007c0c */ /* 0x002fda000c706670 */
[----:B------:R-:W-:Y:S05]  /*0080*/  @P0 EXIT ;  /* 0x000000000000094d */ /* 0x000fea0003800000 */
[----:B------:R-:W0:Y:S01]  /*0090*/  LDC.64 R2, c[0x0][0x380] ;  /* 0x0000e000ff027b82 */ /* 0x000e220000000a00 */
[----:B------:R-:W1:Y:S01]  /*00a0*/  LDCU.64 UR8, c[0x0][0x358] ;  /* 0x00006b00ff0877ac */ /* 0x000e620008000a00 */
[----:B------:R-:W-:Y:S01]  /*00b0*/  UMOV UR6, 0x2 ;  /* 0x0000000200067882 */ /* 0x000fe20000000000 */
[----:B01----:R-:W-:-:S07]  /*00c0*/  IMAD.WIDE R2, R9, 0x4, R2 ;  /* 0x0000000409027825 */ /* 0x003fce00078e0202 */
.L_x_5:
[----:B------:R-:W-:-:S04]  /*00d0*/  USHF.R.S32.HI UR4, URZ, 0x1, UR6 ;  /* 0x00000001ff047899 */ /* 0x000fc80008011406 */
[----:B------:R-:W-:-:S09]  /*00e0*/  UISETP.GE.AND UP0, UPT, UR4, 0x1, UPT ;  /* 0x000000010400788c */ /* 0x000fd2000bf06270 */
[----:B012---:R-:W-:Y:S05]  /*00f0*/  BRA.U !UP0, `(.L_x_0) ;  /* 0x0000000108747547 */ /* 0x007fea000b800000 */
[----:B------:R-:W0:Y:S01]  /*0100*/  LDC.64 R6, c[0x0][0x380] ;  /* 0x0000e000ff067b82 */ /* 0x000e220000000a00 */
[----:B------:R-:W1:Y:S02]  /*0110*/  LDCU UR7, c[0x0][0x388] ;  /* 0x00007100ff0777ac */ /* 0x000e640008000800 */
.L_x_4:
[----:B-12---:R-:W-:Y:S01]  /*0120*/  LOP3.LUT R5, R9, UR4, RZ, 0x3c, !PT ;  /* 0x0000000409057c12 */ /* 0x006fe2000f8e3cff */
[----:B------:R-:W-:Y:S03]  /*0130*/  BSSY.RECONVERGENT B0, `(.L_x_1) ;  /* 0x0000014000007945 */ /* 0x000fe60003800200 */
[----:B-1----:R-:W-:-:S04]  /*0140*/  ISETP.GE.AND P0, PT, R5, UR7, PT ;  /* 0x0000000705007c0c */ /* 0x002fc8000bf06270 */
[----:B------:R-:W-:-:S13]  /*0150*/  ISETP.LE.OR P0, PT, R5, R9, P0 ;  /* 0x000000090500720c */ /* 0x000fda0000703670 */
[----:B------:R-:W-:Y:S05]  /*0160*/  @P0 BRA `(.L_x_2) ;  /* 0x0000000000400947 */ /* 0x000fea0003800000 */
[----:B------:R-:W-:-:S13]  /*0170*/  LOP3.LUT P0, RZ, R9, UR6, RZ, 0xc0, !PT ;  /* 0x0000000609ff7c12 */ /* 0x000fda000f80c0ff */
[----:B------:R-:W-:Y:S05]  /*0180*/  @P0 BRA `(.L_x_3) ;  /* 0x0000000000200947 */ /* 0x000fea0003800000 */
[----:B0-----:R-:W-:Y:S01]  /*0190*/  IMAD.WIDE R4, R5, 0x4, R6 ;  /* 0x0000000405047825 */ /* 0x001fe200078e0206 */
[----:B------:R-:W2:Y:S04]  /*01a0*/  LDG.E R11, desc[UR8][R2.64] ;  /* 0x00000008020b7981 */ /* 0x000ea8000c1e1900 */
[----:B------:R-:W2:Y:S02]  /*01b0*/  LDG.E R8, desc[UR8][R4.64] ;  /* 0x0000000804087981 */ /* 0x000ea4000c1e1900 */
[----:B--2---:R-:W-:-:S13]  /*01c0*/  ISETP.GT.AND P0, PT, R11, R8, PT ;  /* 0x000000080b00720c */ /* 0x004fda0003f04270 */
[----:B------:R-:W-:Y:S05]  /*01d0*/  @!P0 BRA `(.L_x_2) ;  /* 0x0000000000248947 */ /* 0x000fea0003800000 */
[----:B------:R2:W-:Y:S04]  /*01e0*/  STG.E desc[UR8][R2.64], R8 ;  /* 0x0000000802007986 */ /* 0x0005e8000c101908 */
[----:B------:R2:W-:Y:S01]  /*01f0*/  STG.E desc[UR8][R4.64], R11 ;  /* 0x0000000b04007986 */ /* 0x0005e2000c101908 */
[----:B------:R-:W-:Y:S05]  /*0200*/  BRA `(.L_x_2) ;  /* 0x0000000000187947 */ /* 0x000fea0003800000 */
.L_x_3:
[----:B0-----:R-:W-:Y:S01]  /*0210*/  IMAD.WIDE R4, R5, 0x4, R6 ;  /* 0x0000000405047825 */ /* 0x001fe200078e0206 */
[----:B------:R-:W2:Y:S04]  /*0220*/  LDG.E R11, desc[UR8][R2.64] ;  /* 0x00000008020b7981 */ /* 0x000ea8000c1e1900 */
[----:B------:R-:W2:Y:S02]  /*0230*/  LDG.E R8, desc[UR8][R4.64] ;  /* 0x0000000804087981 */ /* 0x000ea4000c1e1900 */
[----:B--2---:R-:W-:-:S13]  /*0240*/  ISETP.GE.AND P0, PT, R11, R8, PT ;  /* 0x000000080b00720c */ /* 0x004fda0003f06270 */
[----:B------:R1:W-:Y:S04]  /*0250*/  @!P0 STG.E desc[UR8][R2.64], R8 ;  /* 0x0000000802008986 */ /* 0x0003e8000c101908 */
[----:B------:R1:W-:Y:S02]  /*0260*/  @!P0 STG.E desc[UR8][R4.64], R11 ;  /* 0x0000000b04008986 */ /* 0x0003e4000c101908 */
.L_x_2:
[----:B------:R-:W-:Y:S05]  /*0270*/  BSYNC.RECONVERGENT B0 ;  /* 0x0000000000007941 */ /* 0x000fea0003800200 */
.L_x_1:
[----:B------:R-:W-:Y:S01]  /*0280*/  BAR.SYNC.DEFER_BLOCKING 0x0 ;  /* 0x0000000000007b1d */ /* 0x000fe20000010000 */
[----:B------:R-:W-:Y:S02]  /*0290*/  UISETP.GT.U32.AND UP0, UPT, UR4, 0x1, UPT ;  /* 0x000000010400788c */ /* 0x000fe4000bf04070 */
[----:B------:R-:W-:-:S07]  /*02a0*/  USHF.R.U32.HI UR5, URZ, 0x1, UR4 ;  /* 0x00000001ff057899 */ /* 0x000fce0008011604 */
[----:B------:R-:W-:Y:S01]  /*02b0*/  UMOV UR4, UR5 ;  /* 0x0000000500047c82 */ /* 0x000fe20008000000 */
[----:B------:R-:W-:Y:S05]  /*02c0*/  BRA.U UP0, `(.L_x_4) ;  /* 0xfffffffd00947547 */ /* 0x000fea000b83ffff */
.L_x_0:
[----:B------:R-:W-:-:S06]  /*02d0*/  USHF.L.U32 UR6, UR6, 0x1, URZ ;  /* 0x0000000106067899 */ /* 0x000fcc00080006ff */
[----:B------:R-:W-:-:S13]  /*02e0*/  ISETP.LT.U32.AND P0, PT, R0, UR6, PT ;  /* 0x0000000600007c0c */ /* 0x000fda000bf01070 */
[----:B------:R-:W-:Y:S05]  /*02f0*/  @!P0 BRA `(.L_x_5) ;  /* 0xfffffffc00748947 */ /* 0x000fea000383ffff */
[----:B------:R-:W-:Y:S05]  /*0300*/  EXIT ;  /* 0x000000000000794d */ /* 0x000fea0003800000 */
.L_x_6:
[----:B------:R-:W-:-:S00]  /*0310*/  BRA `(.L_x_6) ;  /* 0xfffffffc00fc7947 */ /* 0x000fc0000383ffff */
[----:B------:R-:W-:-:S00]  /*0320*/  NOP ;  /* 0x0000000000007918 */ /* 0x000fc00000000000 */
        /* <DEDUP_REMOVED lines=13> */
.L_x_7:


//--------------------- .nv.shared.reserved.0     --------------------------
	.section	.nv.shared.reserved.0,"aw",@nobits
	.weak		__nv_reservedSMEM_offset_0_alias
	.size		__nv_reservedSMEM_offset_0_alias, 0, 64
	.other		__nv_reservedSMEM_offset_0_alias,@"STO_CUDA_RESERVED_SHARED STV_DEFAULT"
__nv_reservedSMEM_offset_0_alias:
	.zero		0
	.zero		64


//--------------------- .nv.constant0._Z10block_sortPii --------------------------
	.section	.nv.constant0._Z10block_sortPii,"a",@progbits
	.sectionflags	@""
	.align	4
.nv.constant0._Z10block_sortPii:
	.zero		908


//--------------------- SYMBOLS --------------------------

	.type		.nv.reservedSmem.offset0,@object
	.size		.nv.reservedSmem.offset0,0x4
